//
// Generated by NVIDIA NVVM Compiler
//
// Compiler Build ID: CL-36424714
// Cuda compilation tools, release 13.0, V13.0.88
// Based on NVVM 20.0.0
//

.version 9.0
.target sm_100
.address_size 64

	// .globl	_Z16findMaxMinKernelPiS_S_
// _ZZ16findMaxMinKernelPiS_S_E7tempMax has been demoted
// _ZZ16findMaxMinKernelPiS_S_E7tempMin has been demoted

.visible .entry _Z16findMaxMinKernelPiS_S_(
	.param .u64 .ptr .align 1 _Z16findMaxMinKernelPiS_S__param_0,
	.param .u64 .ptr .align 1 _Z16findMaxMinKernelPiS_S__param_1,
	.param .u64 .ptr .align 1 _Z16findMaxMinKernelPiS_S__param_2
)
{
	.reg .pred 	%p<8>;
	.reg .b32 	%r<18>;
	.reg .b64 	%rd<11>;
	// demoted variable
	.shared .align 4 .u32 _ZZ16findMaxMinKernelPiS_S_E7tempMax;
	// demoted variable
	.shared .align 4 .u32 _ZZ16findMaxMinKernelPiS_S_E7tempMin;
	ld.param.u64 	%rd2, [_Z16findMaxMinKernelPiS_S__param_0];
	ld.param.u64 	%rd3, [_Z16findMaxMinKernelPiS_S__param_1];
	ld.param.u64 	%rd4, [_Z16findMaxMinKernelPiS_S__param_2];
	mov.u32 	%r7, %ctaid.x;
	mov.u32 	%r1, %ntid.x;
	mov.u32 	%r2, %tid.x;
	mad.lo.s32 	%r3, %r7, %r1, %r2;
	setp.gt.s32 	%p1, %r3, 999;
	@%p1 bra 	$L__BB0_11;
	cvta.to.global.u64 	%rd5, %rd2;
	mul.wide.s32 	%rd6, %r3, 4;
	add.s64 	%rd1, %rd5, %rd6;
	ld.global.u32 	%r8, [%rd1];
	st.shared.u32 	[_ZZ16findMaxMinKernelPiS_S_E7tempMax], %r8;
	st.shared.u32 	[_ZZ16findMaxMinKernelPiS_S_E7tempMin], %r8;
	bar.sync 	0;
	setp.lt.u32 	%p2, %r1, 2;
	@%p2 bra 	$L__BB0_9;
	mov.b32 	%r17, 1;
$L__BB0_3:
	add.s32 	%r10, %r17, %r2;
	setp.ge.u32 	%p3, %r10, %r1;
	@%p3 bra 	$L__BB0_8;
	mul.wide.u32 	%rd7, %r17, 4;
	add.s64 	%rd8, %rd1, %rd7;
	ld.global.u32 	%r5, [%rd8];
	ld.shared.u32 	%r11, [_ZZ16findMaxMinKernelPiS_S_E7tempMax];
	setp.le.s32 	%p4, %r5, %r11;
	@%p4 bra 	$L__BB0_6;
	st.shared.u32 	[_ZZ16findMaxMinKernelPiS_S_E7tempMax], %r5;
$L__BB0_6:
	ld.shared.u32 	%r12, [_ZZ16findMaxMinKernelPiS_S_E7tempMin];
	setp.ge.s32 	%p5, %r5, %r12;
	@%p5 bra 	$L__BB0_8;
	st.shared.u32 	[_ZZ16findMaxMinKernelPiS_S_E7tempMin], %r5;
$L__BB0_8:
	bar.sync 	0;
	shl.b32 	%r17, %r17, 1;
	setp.lt.u32 	%p6, %r17, %r1;
	@%p6 bra 	$L__BB0_3;
$L__BB0_9:
	setp.ne.s32 	%p7, %r2, 0;
	@%p7 bra 	$L__BB0_11;
	ld.shared.u32 	%r13, [_ZZ16findMaxMinKernelPiS_S_E7tempMax];
	cvta.to.global.u64 	%rd9, %rd3;
	atom.global.max.s32 	%r14, [%rd9], %r13;
	ld.shared.u32 	%r15, [_ZZ16findMaxMinKernelPiS_S_E7tempMin];
	cvta.to.global.u64 	%rd10, %rd4;
	atom.global.min.s32 	%r16, [%rd10], %r15;
$L__BB0_11:
	ret;

}


// ===== COMPILED SASS (sm_100) =====

	.target	sm_100

	.elftype	@"ET_EXEC"


//--------------------- .note.nv.tkinfo           --------------------------
	.section	.note.nv.tkinfo,"",@"SHT_NOTE"
	.sectionflags	@"SHF_NOTE_NV_TKINFO"
	.tkinfo
        /*0018*/ 	.word	0x00000002
        /*0030*/ 	.string	""
        /*0030*/ 	.string	"ptxas"
        /*0030*/ 	.string	"Cuda compilation tools, release 13.0, V13.0.88"
        /*0030*/ 	.string	"Build cuda_13.0.r13.0/compiler.36424714_0"
        /*0030*/ 	.string	"-arch sm_100 -m 64 "



//--------------------- .note.nv.cuinfo           --------------------------
	.section	.note.nv.cuinfo,"",@"SHT_NOTE"
	.sectionflags	@"SHF_NOTE_NV_CUINFO"
        /*0018*/ 	.short	0x0002
        /*001a*/ 	.short	0x0064
        /*001c*/ 	.short	0x0082
	.zero		2


//--------------------- .nv.info                  --------------------------
	.section	.nv.info,"",@"SHT_CUDA_INFO"
	.align	4


	//----- nvinfo : EIATTR_REGCOUNT
	.align		4
        /*0000*/ 	.byte	0x04, 0x2f
        /*0002*/ 	.short	(.L_1 - .L_0)
	.align		4
.L_0:
        /*0004*/ 	.word	index@(_Z16findMaxMinKernelPiS_S_)
        /*0008*/ 	.word	0x0000000d


	//----- nvinfo : EIATTR_FRAME_SIZE
	.align		4
.L_1:
        /*000c*/ 	.byte	0x04, 0x11
        /*000e*/ 	.short	(.L_3 - .L_2)
	.align		4
.L_2:
        /*0010*/ 	.word	index@(_Z16findMaxMinKernelPiS_S_)
        /*0014*/ 	.word	0x00000000


	//----- nvinfo : EIATTR_MIN_STACK_SIZE
	.align		4
.L_3:
        /*0018*/ 	.byte	0x04, 0x12
        /*001a*/ 	.short	(.L_5 - .L_4)
	.align		4
.L_4:
        /*001c*/ 	.word	index@(_Z16findMaxMinKernelPiS_S_)
        /*0020*/ 	.word	0x00000000
.L_5:


//--------------------- .nv.compat                --------------------------
	.section	.nv.compat,"",@"SHT_CUDA_COMPAT_INFO"
	.align	4
        /*0000*/ 	.byte	0x02, 0x09, 0x00, 0x00, 0x02, 0x02, 0x01, 0x00, 0x02, 0x05, 0x05, 0x00, 0x03, 0x07, 0x01, 0x01
        /*0010*/ 	.byte	0x02, 0x03, 0x00, 0x00, 0x02, 0x06, 0x01, 0x00, 0x04, 0x0b, 0x08, 0x00, 0x09, 0x00, 0x00, 0x00
        /*0020*/ 	.byte	0x00, 0x00, 0x00, 0x00


//--------------------- .nv.info._Z16findMaxMinKernelPiS_S_ --------------------------
	.section	.nv.info._Z16findMaxMinKernelPiS_S_,"",@"SHT_CUDA_INFO"
	.sectionflags	@""
	.align	4


	//----- nvinfo : EIATTR_CUDA_API_VERSION
	.align		4
        /*0000*/ 	.byte	0x04, 0x37
        /*0002*/ 	.short	(.L_7 - .L_6)
.L_6:
        /*0004*/ 	.word	0x00000082


	//----- nvinfo : EIATTR_KPARAM_INFO
	.align		4
.L_7:
        /*0008*/ 	.byte	0x04, 0x17
        /*000a*/ 	.short	(.L_9 - .L_8)
.L_8:
        /*000c*/ 	.word	0x00000000
        /*0010*/ 	.short	0x0002
        /*0012*/ 	.short	0x0010
        /*0014*/ 	.byte	0x00, 0xf5, 0x21, 0x00


	//----- nvinfo : EIATTR_KPARAM_INFO
	.align		4
.L_9:
        /*0018*/ 	.byte	0x04, 0x17
        /*001a*/ 	.short	(.L_11 - .L_10)
.L_10:
        /*001c*/ 	.word	0x00000000
        /*0020*/ 	.short	0x0001
        /*0022*/ 	.short	0x0008
        /*0024*/ 	.byte	0x00, 0xf5, 0x21, 0x00


	//----- nvinfo : EIATTR_KPARAM_INFO
	.align		4
.L_11:
        /*0028*/ 	.byte	0x04, 0x17
        /*002a*/ 	.short	(.L_13 - .L_12)
.L_12:
        /*002c*/ 	.word	0x00000000
        /*0030*/ 	.short	0x0000
        /*0032*/ 	.short	0x0000
        /*0034*/ 	.byte	0x00, 0xf5, 0x21, 0x00


	//----- nvinfo : EIATTR_SPARSE_MMA_MASK
	.align		4
.L_13:
        /*0038*/ 	.byte	0x03, 0x50
        /*003a*/ 	.short	0x0000


	//----- nvinfo : EIATTR_MAXREG_COUNT
	.align		4
        /*003c*/ 	.byte	0x03, 0x1b
        /*003e*/ 	.short	0x00ff


	//----- nvinfo : EIATTR_NUM_BARRIERS
	.align		4
        /*0040*/ 	.byte	0x02, 0x4c
        /*0042*/ 	.byte	0x01
	.zero		1


	//----- nvinfo : EIATTR_MERCURY_ISA_VERSION
	.align		4
        /*0044*/ 	.byte	0x03, 0x5f
        /*0046*/ 	.short	0x0101


	//----- nvinfo : EIATTR_VRC_CTA_INIT_COUNT
	.align		4
        /*0048*/ 	.byte	0x02, 0x4a
	.zero		1
	.zero		1


	//----- nvinfo : EIATTR_EXIT_INSTR_OFFSETS
	.align		4
        /*004c*/ 	.byte	0x04, 0x1c
        /*004e*/ 	.short	(.L_15 - .L_14)


	//   ....[0]....
.L_14:
        /*0050*/ 	.word	0x00000060


	//   ....[1]....
        /*0054*/ 	.word	0x00000290


	//   ....[2]....
        /*0058*/ 	.word	0x00000320


	//----- nvinfo : EIATTR_CRS_STACK_SIZE
	.align		4
.L_15:
        /*005c*/ 	.byte	0x04, 0x1e
        /*005e*/ 	.short	(.L_17 - .L_16)
.L_16:
        /*0060*/ 	.word	0x00000000


	//----- nvinfo : EIATTR_CBANK_PARAM_SIZE
	.align		4
.L_17:
        /*0064*/ 	.byte	0x03, 0x19
        /*0066*/ 	.short	0x0018


	//----- nvinfo : EIATTR_PARAM_CBANK
	.align		4
        /*0068*/ 	.byte	0x04, 0x0a
        /*006a*/ 	.short	(.L_19 - .L_18)
	.align		4
.L_18:
        /*006c*/ 	.word	index@(.nv.constant0._Z16findMaxMinKernelPiS_S_)
        /*0070*/ 	.short	0x0380
        /*0072*/ 	.short	0x0018


	//----- nvinfo : EIATTR_SW_WAR
	.align		4
.L_19:
        /*0074*/ 	.byte	0x04, 0x36
        /*0076*/ 	.short	(.L_21 - .L_20)
.L_20:
        /*0078*/ 	.word	0x00000008
.L_21:


//--------------------- .nv.callgraph             --------------------------
	.section	.nv.callgraph,"",@"SHT_CUDA_CALLGRAPH"
	.align	4
	.sectionentsize	8
	.align		4
        /*0000*/ 	.word	0x00000000
	.align		4
        /*0004*/ 	.word	0xffffffff
	.align		4
        /*0008*/ 	.word	0x00000000
	.align		4
        /*000c*/ 	.word	0xfffffffe
	.align		4
        /*0010*/ 	.word	0x00000000
	.align		4
        /*0014*/ 	.word	0xfffffffd
	.align		4
        /*0018*/ 	.word	0x00000000
	.align		4
        /*001c*/ 	.word	0xfffffffc


//--------------------- .text._Z16findMaxMinKernelPiS_S_ --------------------------
	.section	.text._Z16findMaxMinKernelPiS_S_,"ax",@progbits
	.align	128
        .global         _Z16findMaxMinKernelPiS_S_
        .type           _Z16findMaxMinKernelPiS_S_,@function
        .size           _Z16findMaxMinKernelPiS_S_,(.L_x_5 - _Z16findMaxMinKernelPiS_S_)
        .other          _Z16findMaxMinKernelPiS_S_,@"STO_CUDA_ENTRY STV_DEFAULT"
_Z16findMaxMinKernelPiS_S_:
.text._Z16findMaxMinKernelPiS_S_:
[----:B------:R-:W-:Y:S01]  /*0000*/  LDC R1, c[0x0][0x37c] ;  /* 0x0000df00ff017b82 */ /* 0x000fe20000000800 */
[----:B------:R-:W0:Y:S07]  /*0010*/  S2R R8, SR_TID.X ;  /* 0x0000000000087919 */ /* 0x000e2e0000002100 */
[----:B------:R-:W0:Y:S08]  /*0020*/  S2UR UR4, SR_CTAID.X ;  /* 0x00000000000479c3 */ /* 0x000e300000002500 */
[----:B------:R-:W0:Y:S02]  /*0030*/  LDC R6, c[0x0][0x360] ;  /* 0x0000d800ff067b82 */ /* 0x000e240000000800 */
[----:B0-----:R-:W-:-:S05]  /*0040*/  IMAD R5, R6, UR4, R8 ;  /* 0x0000000406057c24 */ /* 0x001fca000f8e0208 */
[----:B------:R-:W-:-:S13]  /*0050*/  ISETP.GT.AND P0, PT, R5, 0x3e7, PT ;  /* 0x000003e70500780c */ /* 0x000fda0003f04270 */
[----:B------:R-:W-:Y:S05]  /*0060*/  @P0 EXIT ;  /* 0x000000000000094d */ /* 0x000fea0003800000 */
[----:B------:R-:W0:Y:S01]  /*0070*/  LDC.64 R2, c[0x0][0x380] ;  /* 0x0000e000ff027b82 */ /* 0x000e220000000a00 */
[----:B------:R-:W1:Y:S01]  /*0080*/  LDCU.64 UR6, c[0x0][0x358] ;  /* 0x00006b00ff0677ac */ /* 0x000e620008000a00 */
[----:B0-----:R-:W-:-:S05]  /*0090*/  IMAD.WIDE R2, R5, 0x4, R2 ;  /* 0x0000000405027825 */ /* 0x001fca00078e0202 */
[----:B-1----:R-:W2:Y:S01]  /*00a0*/  LDG.E R4, desc[UR6][R2.64] ;  /* 0x0000000602047981 */ /* 0x002ea2000c1e1900 */
[----:B------:R-:W0:Y:S01]  /*00b0*/  S2UR UR5, SR_CgaCtaId ;  /* 0x00000000000579c3 */ /* 0x000e220000008800 */
[----:B------:R-:W-:Y:S01]  /*00c0*/  UMOV UR4, 0x400 ;  /* 0x0000040000047882 */ /* 0x000fe20000000000 */
[----:B------:R-:W-:Y:S01]  /*00d0*/  ISETP.GE.U32.AND P0, PT, R6, 0x2, PT ;  /* 0x000000020600780c */ /* 0x000fe20003f06070 */
[----:B0-----:R-:W-:Y:S01]  /*00e0*/  ULEA UR4, UR5, UR4, 0x18 ;  /* 0x0000000405047291 */ /* 0x001fe2000f8ec0ff */
[----:B--2---:R-:W-:-:S08]  /*00f0*/  IMAD.MOV.U32 R5, RZ, RZ, R4 ;  /* 0x000000ffff057224 */ /* 0x004fd000078e0004 */
[----:B------:R0:W-:Y:S01]  /*0100*/  STS.64 [UR4], R4 ;  /* 0x00000004ff007988 */ /* 0x0001e20008000a04 */
[----:B------:R-:W-:Y:S06]  /*0110*/  BAR.SYNC.DEFER_BLOCKING 0x0 ;  /* 0x0000000000007b1d */ /* 0x000fec0000010000 */
[----:B------:R-:W-:Y:S05]  /*0120*/  @!P0 BRA `(.L_x_0) ;  /* 0x0000000000548947 */ /* 0x000fea0003800000 */
[----:B------:R-:W-:-:S07]  /*0130*/  IMAD.MOV.U32 R7, RZ, RZ, 0x1 ;  /* 0x00000001ff077424 */ /* 0x000fce00078e00ff */
.L_x_3:
[----:B------:R-:W-:Y:S01]  /*0140*/  IMAD.IADD R0, R8, 0x1, R7 ;  /* 0x0000000108007824 */ /* 0x000fe200078e0207 */
[----:B------:R-:W-:Y:S04]  /*0150*/  BSSY.RECONVERGENT B0, `(.L_x_1) ;  /* 0x000000e000007945 */ /* 0x000fe80003800200 */
[----:B------:R-:W-:-:S13]  /*0160*/  ISETP.GE.U32.AND P0, PT, R0, R6, PT ;  /* 0x000000060000720c */ /* 0x000fda0003f06070 */
[----:B-1----:R-:W-:Y:S05]  /*0170*/  @P0 BRA `(.L_x_2) ;  /* 0x00000000002c0947 */ /* 0x002fea0003800000 */
[----:B0-----:R-:W-:-:S06]  /*0180*/  IMAD.WIDE.U32 R4, R7, 0x4, R2 ;  /* 0x0000000407047825 */ /* 0x001fcc00078e0002 */
[----:B------:R-:W2:Y:S01]  /*0190*/  LDG.E R5, desc[UR6][R4.64] ;  /* 0x0000000604057981 */ /* 0x000ea2000c1e1900 */
[----:B------:R-:W0:Y:S01]  /*01a0*/  S2UR UR5, SR_CgaCtaId ;  /* 0x00000000000579c3 */ /* 0x000e220000008800 */
[----:B------:R-:W-:Y:S02]  /*01b0*/  UMOV UR4, 0x400 ;  /* 0x0000040000047882 */ /* 0x000fe40000000000 */
[----:B0-----:R-:W-:-:S09]  /*01c0*/  ULEA UR4, UR5, UR4, 0x18 ;  /* 0x0000000405047291 */ /* 0x001fd2000f8ec0ff */
[----:B------:R-:W2:Y:S04]  /*01d0*/  LDS R0, [UR4] ;  /* 0x00000004ff007984 */ /* 0x000ea80008000800 */
[----:B------:R-:W0:Y:S01]  /*01e0*/  LDS R10, [UR4+0x4] ;  /* 0x00000404ff0a7984 */ /* 0x000e220008000800 */
[C---:B--2---:R-:W-:Y:S02]  /*01f0*/  ISETP.GT.AND P0, PT, R5.reuse, R0, PT ;  /* 0x000000000500720c */ /* 0x044fe40003f04270 */
[----:B0-----:R-:W-:-:S11]  /*0200*/  ISETP.GE.AND P1, PT, R5, R10, PT ;  /* 0x0000000a0500720c */ /* 0x001fd60003f26270 */
[----:B------:R1:W-:Y:S04]  /*0210*/  @P0 STS [UR4], R5 ;  /* 0x00000005ff000988 */ /* 0x0003e80008000804 */
[----:B------:R1:W-:Y:S02]  /*0220*/  @!P1 STS [UR4+0x4], R5 ;  /* 0x00000405ff009988 */ /* 0x0003e40008000804 */
.L_x_2:
[----:B------:R-:W-:Y:S05]  /*0230*/  BSYNC.RECONVERGENT B0 ;  /* 0x0000000000007941 */ /* 0x000fea0003800200 */
.L_x_1:
[----:B------:R-:W-:Y:S01]  /*0240*/  IMAD.SHL.U32 R7, R7, 0x2, RZ ;  /* 0x0000000207077824 */ /* 0x000fe200078e00ff */
[----:B------:R-:W-:Y:S04]  /*0250*/  BAR.SYNC.DEFER_BLOCKING 0x0 ;  /* 0x0000000000007b1d */ /* 0x000fe80000010000 */
[----:B------:R-:W-:-:S13]  /*0260*/  ISETP.GE.U32.AND P0, PT, R7, R6, PT ;  /* 0x000000060700720c */ /* 0x000fda0003f06070 */
[----:B------:R-:W-:Y:S05]  /*0270*/  @!P0 BRA `(.L_x_3) ;  /* 0xfffffffc00b08947 */ /* 0x000fea000383ffff */
.L_x_0:
[----:B------:R-:W-:-:S13]  /*0280*/  ISETP.NE.AND P0, PT, R8, RZ, PT ;  /* 0x000000ff0800720c */ /* 0x000fda0003f05270 */
[----:B------:R-:W-:Y:S05]  /*0290*/  @P0 EXIT ;  /* 0x000000000000094d */ /* 0x000fea0003800000 */
[----:B------:R-:W2:Y:S01]  /*02a0*/  S2UR UR5, SR_CgaCtaId ;  /* 0x00000000000579c3 */ /* 0x000ea20000008800 */
[----:B------:R-:W-:-:S07]  /*02b0*/  UMOV UR4, 0x400 ;  /* 0x0000040000047882 */ /* 0x000fce0000000000 */
[----:B------:R-:W3:Y:S08]  /*02c0*/  LDC.64 R2, c[0x0][0x388] ;  /* 0x0000e200ff027b82 */ /* 0x000ef00000000a00 */
[----:B01----:R-:W0:Y:S01]  /*02d0*/  LDC.64 R4, c[0x0][0x390] ;  /* 0x0000e400ff047b82 */ /* 0x003e220000000a00 */
[----:B--2---:R-:W-:-:S09]  /*02e0*/  ULEA UR4, UR5, UR4, 0x18 ;  /* 0x0000000405047291 */ /* 0x004fd2000f8ec0ff */
[----:B------:R-:W3:Y:S04]  /*02f0*/  LDS.64 R6, [UR4] ;  /* 0x00000004ff067984 */ /* 0x000ee80008000a00 */
[----:B---3--:R-:W-:Y:S04]  /*0300*/  REDG.E.MAX.S32.STRONG.GPU desc[UR6][R2.64], R6 ;  /* 0x000000060200798e */ /* 0x008fe8000d12e306 */
[----:B0-----:R-:W-:Y:S01]  /*0310*/  REDG.E.MIN.S32.STRONG.GPU desc[UR6][R4.64], R7 ;  /* 0x000000070400798e */ /* 0x001fe2000c92e306 */
[----:B------:R-:W-:Y:S05]  /*0320*/  EXIT ;  /* 0x000000000000794d */ /* 0x000fea0003800000 */
.L_x_4:
[----:B------:R-:W-:-:S00]  /*0330*/  BRA `(.L_x_4) ;  /* 0xfffffffc00fc7947 */ /* 0x000fc0000383ffff */
[----:B------:R-:W-:-:S00]  /*0340*/  NOP ;  /* 0x0000000000007918 */ /* 0x000fc00000000000 */
        /* <DEDUP_REMOVED lines=11> */
.L_x_5:


//--------------------- .nv.shared._Z16findMaxMinKernelPiS_S_ --------------------------
	.section	.nv.shared._Z16findMaxMinKernelPiS_S_,"aw",@nobits
	.sectionflags	@""
	.align	4
.nv.shared._Z16findMaxMinKernelPiS_S_:
	.zero		1032


//--------------------- .nv.shared.reserved.0     --------------------------
	.section	.nv.shared.reserved.0,"aw",@nobits
	.weak		__nv_reservedSMEM_offset_0_alias
	.size		__nv_reservedSMEM_offset_0_alias, 0, 64
	.other		__nv_reservedSMEM_offset_0_alias,@"STO_CUDA_RESERVED_SHARED STV_DEFAULT"
__nv_reservedSMEM_offset_0_alias:
	.zero		0
	.zero		64


//--------------------- .nv.constant0._Z16findMaxMinKernelPiS_S_ --------------------------
	.section	.nv.constant0._Z16findMaxMinKernelPiS_S_,"a",@progbits
	.sectionflags	@""
	.align	4
.nv.constant0._Z16findMaxMinKernelPiS_S_:
	.zero		920


//--------------------- SYMBOLS --------------------------

	.type		.nv.reservedSmem.offset0,@object
	.size		.nv.reservedSmem.offset0,0x4
	.type		.nv.reservedSmem.cap,@object
	.size		.nv.reservedSmem.cap,0x4
